//
// Generated by NVIDIA NVVM Compiler
//
// Compiler Build ID: CL-36424714
// Cuda compilation tools, release 13.0, V13.0.88
// Based on NVVM 20.0.0
//

.version 9.0
.target sm_100
.address_size 64

	// .globl	_Z17anti_aliasing_gpuPfPi
// _ZZ17anti_aliasing_gpuPfPiE3shm has been demoted

.visible .entry _Z17anti_aliasing_gpuPfPi(
	.param .u64 .ptr .align 1 _Z17anti_aliasing_gpuPfPi_param_0,
	.param .u64 .ptr .align 1 _Z17anti_aliasing_gpuPfPi_param_1
)
{
	.reg .pred 	%p<56>;
	.reg .b32 	%r<66>;
	.reg .b32 	%f<49>;
	.reg .b64 	%rd<11>;
	// demoted variable
	.shared .align 4 .b8 _ZZ17anti_aliasing_gpuPfPiE3shm[144];
	ld.param.u64 	%rd5, [_Z17anti_aliasing_gpuPfPi_param_0];
	ld.param.u64 	%rd6, [_Z17anti_aliasing_gpuPfPi_param_1];
	cvta.to.global.u64 	%rd1, %rd5;
	cvta.to.global.u64 	%rd7, %rd6;
	mov.u32 	%r1, %tid.x;
	mov.u32 	%r2, %ntid.x;
	mov.u32 	%r31, %ctaid.x;
	mad.lo.s32 	%r3, %r2, %r31, %r1;
	mov.u32 	%r4, %tid.y;
	mov.u32 	%r5, %ntid.y;
	mov.u32 	%r32, %ctaid.y;
	mad.lo.s32 	%r33, %r5, %r32, %r4;
	ld.global.u32 	%r34, [%rd7];
	max.s32 	%r35, %r3, %r33;
	setp.ge.s32 	%p6, %r35, %r34;
	@%p6 bra 	$L__BB0_34;
	mad.lo.s32 	%r8, %r34, %r33, %r3;
	mul.wide.s32 	%rd8, %r8, 4;
	add.s64 	%rd2, %rd1, %rd8;
	ld.global.f32 	%f19, [%rd2];
	mov.u32 	%r36, _ZZ17anti_aliasing_gpuPfPiE3shm;
	mad.lo.s32 	%r9, %r4, 24, %r36;
	add.s32 	%r10, %r9, 24;
	shl.b32 	%r37, %r1, 2;
	add.s32 	%r11, %r10, %r37;
	st.shared.f32 	[%r11+4], %f19;
	setp.ne.s32 	%p7, %r4, 0;
	setp.eq.s32 	%p8, %r33, 0;
	or.pred  	%p9, %p7, %p8;
	@%p9 bra 	$L__BB0_6;
	sub.s32 	%r38, %r8, %r34;
	mul.wide.s32 	%rd9, %r38, 4;
	add.s64 	%rd3, %rd1, %rd9;
	ld.global.f32 	%f20, [%rd3];
	add.s32 	%r12, %r36, %r37;
	st.shared.f32 	[%r12+4], %f20;
	setp.ne.s32 	%p10, %r1, 0;
	setp.lt.s32 	%p11, %r3, 1;
	or.pred  	%p12, %p10, %p11;
	@%p12 bra 	$L__BB0_4;
	ld.global.f32 	%f22, [%rd3+-4];
	st.shared.f32 	[_ZZ17anti_aliasing_gpuPfPiE3shm], %f22;
	bra.uni 	$L__BB0_6;
$L__BB0_4:
	setp.ne.s32 	%p13, %r1, %r2;
	mov.u32 	%r41, %nctaid.x;
	add.s32 	%r43, %r41, -1;
	setp.ge.u32 	%p14, %r3, %r43;
	or.pred  	%p15, %p13, %p14;
	@%p15 bra 	$L__BB0_6;
	ld.global.f32 	%f21, [%rd3+4];
	st.shared.f32 	[%r12+8], %f21;
$L__BB0_6:
	setp.ne.s32 	%p16, %r4, %r5;
	mov.u32 	%r44, %nctaid.y;
	add.s32 	%r46, %r44, -1;
	setp.ge.u32 	%p17, %r33, %r46;
	or.pred  	%p18, %p16, %p17;
	@%p18 bra 	$L__BB0_11;
	mul.wide.s32 	%rd10, %r34, 4;
	add.s64 	%rd4, %rd2, %rd10;
	ld.global.f32 	%f23, [%rd4];
	st.shared.f32 	[%r11+28], %f23;
	setp.ne.s32 	%p19, %r1, 0;
	setp.lt.s32 	%p20, %r3, 1;
	or.pred  	%p21, %p19, %p20;
	@%p21 bra 	$L__BB0_9;
	ld.global.f32 	%f25, [%rd4+-4];
	st.shared.f32 	[%r9+48], %f25;
	bra.uni 	$L__BB0_11;
$L__BB0_9:
	setp.ne.s32 	%p22, %r1, %r2;
	mov.u32 	%r47, %nctaid.x;
	add.s32 	%r49, %r47, -1;
	setp.ge.u32 	%p23, %r3, %r49;
	or.pred  	%p24, %p22, %p23;
	@%p24 bra 	$L__BB0_11;
	ld.global.f32 	%f24, [%rd4+4];
	st.shared.f32 	[%r11+32], %f24;
$L__BB0_11:
	setp.ne.s32 	%p25, %r1, 0;
	setp.lt.s32 	%p26, %r3, 1;
	or.pred  	%p27, %p25, %p26;
	@%p27 bra 	$L__BB0_13;
	ld.global.f32 	%f26, [%rd2+-4];
	st.shared.f32 	[%r10], %f26;
$L__BB0_13:
	setp.ne.s32 	%p28, %r1, %r2;
	mov.u32 	%r50, %nctaid.x;
	add.s32 	%r52, %r50, -1;
	setp.ge.u32 	%p29, %r3, %r52;
	or.pred  	%p30, %p28, %p29;
	@%p30 bra 	$L__BB0_15;
	ld.global.f32 	%f27, [%rd2+4];
	st.shared.f32 	[%r11+8], %f27;
$L__BB0_15:
	bar.sync 	0;
	add.s32 	%r54, %r3, 1;
	setp.gt.s32 	%p31, %r3, -2;
	setp.lt.s32 	%p32, %r54, %r34;
	and.pred  	%p1, %p31, %p32;
	not.pred 	%p33, %p1;
	add.s32 	%r13, %r33, 1;
	setp.ge.u32 	%p34, %r13, %r34;
	mov.b32 	%r58, 0;
	mov.f32 	%f41, 0f00000000;
	or.pred  	%p35, %p33, %p34;
	@%p35 bra 	$L__BB0_17;
	ld.shared.f32 	%f29, [%r11+32];
	add.f32 	%f41, %f29, 0f00000000;
	mov.b32 	%r58, 1;
$L__BB0_17:
	@%p33 bra 	$L__BB0_19;
	ld.shared.f32 	%f30, [%r11+8];
	add.f32 	%f41, %f41, %f30;
	add.s32 	%r58, %r58, 1;
$L__BB0_19:
	add.s32 	%r56, %r33, -1;
	setp.lt.u32 	%p2, %r56, %r34;
	and.pred  	%p38, %p1, %p2;
	not.pred 	%p39, %p38;
	@%p39 bra 	$L__BB0_21;
	ld.shared.f32 	%f31, [%r11+-16];
	add.f32 	%f41, %f41, %f31;
	add.s32 	%r58, %r58, 1;
$L__BB0_21:
	setp.ge.u32 	%p40, %r13, %r34;
	setp.lt.s32 	%p41, %r3, 0;
	or.pred  	%p42, %p41, %p40;
	@%p42 bra 	$L__BB0_23;
	ld.shared.f32 	%f32, [%r11+28];
	add.f32 	%f41, %f41, %f32;
	add.s32 	%r58, %r58, 1;
$L__BB0_23:
	setp.lt.s32 	%p44, %r3, 0;
	mov.pred 	%p54, 0;
	@%p44 bra 	$L__BB0_25;
	ld.shared.f32 	%f33, [%r11+4];
	add.f32 	%f41, %f41, %f33;
	add.s32 	%r58, %r58, 1;
	mov.pred 	%p54, %p2;
$L__BB0_25:
	not.pred 	%p45, %p54;
	@%p45 bra 	$L__BB0_27;
	ld.shared.f32 	%f34, [%r11+-20];
	add.f32 	%f41, %f41, %f34;
	add.s32 	%r58, %r58, 1;
$L__BB0_27:
	setp.ge.u32 	%p46, %r13, %r34;
	setp.gt.s32 	%p47, %r3, 0;
	setp.le.s32 	%p48, %r3, %r34;
	and.pred  	%p4, %p47, %p48;
	not.pred 	%p49, %p4;
	or.pred  	%p50, %p49, %p46;
	@%p50 bra 	$L__BB0_29;
	ld.shared.f32 	%f35, [%r11+24];
	add.f32 	%f41, %f41, %f35;
	add.s32 	%r58, %r58, 1;
$L__BB0_29:
	mov.pred 	%p55, 0;
	@%p49 bra 	$L__BB0_31;
	ld.shared.f32 	%f36, [%r11];
	add.f32 	%f41, %f41, %f36;
	add.s32 	%r58, %r58, 1;
	mov.pred 	%p55, %p2;
$L__BB0_31:
	not.pred 	%p53, %p55;
	@%p53 bra 	$L__BB0_33;
	ld.shared.f32 	%f37, [%r11+-24];
	add.f32 	%f41, %f41, %f37;
	add.s32 	%r58, %r58, 1;
$L__BB0_33:
	cvt.rn.f32.u32 	%f38, %r58;
	div.rn.f32 	%f39, %f41, %f38;
	st.global.f32 	[%rd2], %f39;
$L__BB0_34:
	ret;

}


// ===== COMPILED SASS (sm_100) =====

	.target	sm_100

	.elftype	@"ET_EXEC"


//--------------------- .note.nv.tkinfo           --------------------------
	.section	.note.nv.tkinfo,"",@"SHT_NOTE"
	.sectionflags	@"SHF_NOTE_NV_TKINFO"
	.tkinfo
        /*0018*/ 	.word	0x00000002
        /*0030*/ 	.string	""
        /*0030*/ 	.string	"ptxas"
        /*0030*/ 	.string	"Cuda compilation tools, release 13.0, V13.0.88"
        /*0030*/ 	.string	"Build cuda_13.0.r13.0/compiler.36424714_0"
        /*0030*/ 	.string	"-arch sm_100 -m 64 "



//--------------------- .note.nv.cuinfo           --------------------------
	.section	.note.nv.cuinfo,"",@"SHT_NOTE"
	.sectionflags	@"SHF_NOTE_NV_CUINFO"
        /*0018*/ 	.short	0x0002
        /*001a*/ 	.short	0x0064
        /*001c*/ 	.short	0x0082
	.zero		2


//--------------------- .nv.info                  --------------------------
	.section	.nv.info,"",@"SHT_CUDA_INFO"
	.align	4


	//----- nvinfo : EIATTR_REGCOUNT
	.align		4
        /*0000*/ 	.byte	0x04, 0x2f
        /*0002*/ 	.short	(.L_1 - .L_0)
	.align		4
.L_0:
        /*0004*/ 	.word	index@(_Z17anti_aliasing_gpuPfPi)
        /*0008*/ 	.word	0x00000015


	//----- nvinfo : EIATTR_FRAME_SIZE
	.align		4
.L_1:
        /*000c*/ 	.byte	0x04, 0x11
        /*000e*/ 	.short	(.L_3 - .L_2)
	.align		4
.L_2:
        /*0010*/ 	.word	index@($__internal_0_$__cuda_sm3x_div_rn_noftz_f32_slowpath)
        /*0014*/ 	.word	0x00000000


	//----- nvinfo : EIATTR_FRAME_SIZE
	.align		4
.L_3:
        /*0018*/ 	.byte	0x04, 0x11
        /*001a*/ 	.short	(.L_5 - .L_4)
	.align		4
.L_4:
        /*001c*/ 	.word	index@(_Z17anti_aliasing_gpuPfPi)
        /*0020*/ 	.word	0x00000000


	//----- nvinfo : EIATTR_MIN_STACK_SIZE
	.align		4
.L_5:
        /*0024*/ 	.byte	0x04, 0x12
        /*0026*/ 	.short	(.L_7 - .L_6)
	.align		4
.L_6:
        /*0028*/ 	.word	index@(_Z17anti_aliasing_gpuPfPi)
        /*002c*/ 	.word	0x00000000
.L_7:


//--------------------- .nv.compat                --------------------------
	.section	.nv.compat,"",@"SHT_CUDA_COMPAT_INFO"
	.align	4
        /*0000*/ 	.byte	0x02, 0x09, 0x00, 0x00, 0x02, 0x02, 0x01, 0x00, 0x02, 0x05, 0x05, 0x00, 0x03, 0x07, 0x01, 0x01
        /*0010*/ 	.byte	0x02, 0x03, 0x00, 0x00, 0x02, 0x06, 0x01, 0x00, 0x04, 0x0b, 0x08, 0x00, 0x01, 0x00, 0x00, 0x00
        /*0020*/ 	.byte	0x00, 0x00, 0x00, 0x00


//--------------------- .nv.info._Z17anti_aliasing_gpuPfPi --------------------------
	.section	.nv.info._Z17anti_aliasing_gpuPfPi,"",@"SHT_CUDA_INFO"
	.sectionflags	@""
	.align	4


	//----- nvinfo : EIATTR_CUDA_API_VERSION
	.align		4
        /*0000*/ 	.byte	0x04, 0x37
        /*0002*/ 	.short	(.L_9 - .L_8)
.L_8:
        /*0004*/ 	.word	0x00000082


	//----- nvinfo : EIATTR_KPARAM_INFO
	.align		4
.L_9:
        /*0008*/ 	.byte	0x04, 0x17
        /*000a*/ 	.short	(.L_11 - .L_10)
.L_10:
        /*000c*/ 	.word	0x00000000
        /*0010*/ 	.short	0x0001
        /*0012*/ 	.short	0x0008
        /*0014*/ 	.byte	0x00, 0xf5, 0x21, 0x00


	//----- nvinfo : EIATTR_KPARAM_INFO
	.align		4
.L_11:
        /*0018*/ 	.byte	0x04, 0x17
        /*001a*/ 	.short	(.L_13 - .L_12)
.L_12:
        /*001c*/ 	.word	0x00000000
        /*0020*/ 	.short	0x0000
        /*0022*/ 	.short	0x0000
        /*0024*/ 	.byte	0x00, 0xf5, 0x21, 0x00


	//----- nvinfo : EIATTR_SPARSE_MMA_MASK
	.align		4
.L_13:
        /*0028*/ 	.byte	0x03, 0x50
        /*002a*/ 	.short	0x0000


	//----- nvinfo : EIATTR_MAXREG_COUNT
	.align		4
        /*002c*/ 	.byte	0x03, 0x1b
        /*002e*/ 	.short	0x00ff


	//----- nvinfo : EIATTR_NUM_BARRIERS
	.align		4
        /*0030*/ 	.byte	0x02, 0x4c
        /*0032*/ 	.byte	0x01
	.zero		1


	//----- nvinfo : EIATTR_MERCURY_ISA_VERSION
	.align		4
        /*0034*/ 	.byte	0x03, 0x5f
        /*0036*/ 	.short	0x0101


	//----- nvinfo : EIATTR_VRC_CTA_INIT_COUNT
	.align		4
        /*0038*/ 	.byte	0x02, 0x4a
	.zero		1
	.zero		1


	//----- nvinfo : EIATTR_EXIT_INSTR_OFFSETS
	.align		4
        /*003c*/ 	.byte	0x04, 0x1c
        /*003e*/ 	.short	(.L_15 - .L_14)


	//   ....[0]....
.L_14:
        /*0040*/ 	.word	0x000000e0


	//   ....[1]....
        /*0044*/ 	.word	0x000008f0


	//----- nvinfo : EIATTR_CRS_STACK_SIZE
	.align		4
.L_15:
        /*0048*/ 	.byte	0x04, 0x1e
        /*004a*/ 	.short	(.L_17 - .L_16)
.L_16:
        /*004c*/ 	.word	0x00000000


	//----- nvinfo : EIATTR_CBANK_PARAM_SIZE
	.align		4
.L_17:
        /*0050*/ 	.byte	0x03, 0x19
        /*0052*/ 	.short	0x0010


	//----- nvinfo : EIATTR_PARAM_CBANK
	.align		4
        /*0054*/ 	.byte	0x04, 0x0a
        /*0056*/ 	.short	(.L_19 - .L_18)
	.align		4
.L_18:
        /*0058*/ 	.word	index@(.nv.constant0._Z17anti_aliasing_gpuPfPi)
        /*005c*/ 	.short	0x0380
        /*005e*/ 	.short	0x0010


	//----- nvinfo : EIATTR_SW_WAR
	.align		4
.L_19:
        /*0060*/ 	.byte	0x04, 0x36
        /*0062*/ 	.short	(.L_21 - .L_20)
.L_20:
        /*0064*/ 	.word	0x00000008
.L_21:


//--------------------- .nv.callgraph             --------------------------
	.section	.nv.callgraph,"",@"SHT_CUDA_CALLGRAPH"
	.align	4
	.sectionentsize	8
	.align		4
        /*0000*/ 	.word	0x00000000
	.align		4
        /*0004*/ 	.word	0xffffffff
	.align		4
        /*0008*/ 	.word	0x00000000
	.align		4
        /*000c*/ 	.word	0xfffffffe
	.align		4
        /*0010*/ 	.word	0x00000000
	.align		4
        /*0014*/ 	.word	0xfffffffd
	.align		4
        /*0018*/ 	.word	0x00000000
	.align		4
        /*001c*/ 	.word	0xfffffffc


//--------------------- .text._Z17anti_aliasing_gpuPfPi --------------------------
	.section	.text._Z17anti_aliasing_gpuPfPi,"ax",@progbits
	.align	128
        .global         _Z17anti_aliasing_gpuPfPi
        .type           _Z17anti_aliasing_gpuPfPi,@function
        .size           _Z17anti_aliasing_gpuPfPi,(.L_x_18 - _Z17anti_aliasing_gpuPfPi)
        .other          _Z17anti_aliasing_gpuPfPi,@"STO_CUDA_ENTRY STV_DEFAULT"
_Z17anti_aliasing_gpuPfPi:
.text._Z17anti_aliasing_gpuPfPi:
[----:B------:R-:W-:Y:S08]  /*0000*/  LDC R1, c[0x0][0x37c] ;  /* 0x0000df00ff017b82 */ /* 0x000ff00000000800 */
[----:B------:R-:W0:Y:S01]  /*0010*/  LDC.64 R4, c[0x0][0x388] ;  /* 0x0000e200ff047b82 */ /* 0x000e220000000a00 */
[----:B------:R-:W0:Y:S02]  /*0020*/  LDCU.64 UR6, c[0x0][0x358] ;  /* 0x00006b00ff0677ac */ /* 0x000e240008000a00 */
[----:B0-----:R-:W2:Y:S01]  /*0030*/  LDG.E R2, desc[UR6][R4.64] ;  /* 0x0000000604027981 */ /* 0x001ea2000c1e1900 */
[----:B------:R-:W0:Y:S01]  /*0040*/  LDCU UR5, c[0x0][0x360] ;  /* 0x00006c00ff0577ac */ /* 0x000e220008000800 */
[----:B------:R-:W0:Y:S01]  /*0050*/  S2R R7, SR_TID.X ;  /* 0x0000000000077919 */ /* 0x000e220000002100 */
[----:B------:R-:W1:Y:S01]  /*0060*/  LDCU UR8, c[0x0][0x364] ;  /* 0x00006c80ff0877ac */ /* 0x000e620008000800 */
[----:B------:R-:W0:Y:S01]  /*0070*/  S2R R0, SR_CTAID.X ;  /* 0x0000000000007919 */ /* 0x000e220000002500 */
[----:B------:R-:W1:Y:S01]  /*0080*/  S2R R17, SR_TID.Y ;  /* 0x0000000000117919 */ /* 0x000e620000002200 */
[----:B------:R-:W1:Y:S01]  /*0090*/  S2R R6, SR_CTAID.Y ;  /* 0x0000000000067919 */ /* 0x000e620000002600 */
[----:B0-----:R-:W-:-:S02]  /*00a0*/  IMAD R3, R0, UR5, R7 ;  /* 0x0000000500037c24 */ /* 0x001fc4000f8e0207 */
[----:B-1----:R-:W-:-:S05]  /*00b0*/  IMAD R0, R6, UR8, R17 ;  /* 0x0000000806007c24 */ /* 0x002fca000f8e0211 */
[----:B------:R-:W-:-:S04]  /*00c0*/  VIMNMX R9, PT, PT, R3, R0, !PT ;  /* 0x0000000003097248 */ /* 0x000fc80007fe0100 */
[----:B--2---:R-:W-:-:S13]  /*00d0*/  ISETP.GE.AND P0, PT, R9, R2, PT ;  /* 0x000000020900720c */ /* 0x004fda0003f06270 */
[----:B------:R-:W-:Y:S05]  /*00e0*/  @P0 EXIT ;  /* 0x000000000000094d */ /* 0x000fea0003800000 */
[----:B------:R-:W0:Y:S01]  /*00f0*/  LDC.64 R8, c[0x0][0x380] ;  /* 0x0000e000ff087b82 */ /* 0x000e220000000a00 */
[----:B------:R-:W-:-:S04]  /*0100*/  IMAD R11, R0, R2, R3 ;  /* 0x00000002000b7224 */ /* 0x000fc800078e0203 */
[----:B0-----:R-:W-:-:S05]  /*0110*/  IMAD.WIDE R4, R11, 0x4, R8 ;  /* 0x000000040b047825 */ /* 0x001fca00078e0208 */
[----:B------:R-:W2:Y:S01]  /*0120*/  LDG.E R13, desc[UR6][R4.64] ;  /* 0x00000006040d7981 */ /* 0x000ea2000c1e1900 */
[----:B------:R-:W-:Y:S01]  /*0130*/  MOV R6, 0x400 ;  /* 0x0000040000067802 */ /* 0x000fe20000000f00 */
[----:B------:R-:W-:Y:S01]  /*0140*/  BSSY.RECONVERGENT B0, `(.L_x_0) ;  /* 0x000001a000007945 */ /* 0x000fe20003800200 */
[----:B------:R-:W-:Y:S01]  /*0150*/  ISETP.NE.AND P0, PT, R0, RZ, PT ;  /* 0x000000ff0000720c */ /* 0x000fe20003f05270 */
[----:B------:R-:W0:Y:S03]  /*0160*/  S2R R15, SR_CgaCtaId ;  /* 0x00000000000f7919 */ /* 0x000e260000008800 */
[----:B------:R-:W-:Y:S02]  /*0170*/  ISETP.NE.OR P0, PT, R17, RZ, !P0 ;  /* 0x000000ff1100720c */ /* 0x000fe40004705670 */
[----:B0-----:R-:W-:-:S05]  /*0180*/  LEA R12, R15, R6, 0x18 ;  /* 0x000000060f0c7211 */ /* 0x001fca00078ec0ff */
[----:B------:R-:W-:-:S04]  /*0190*/  IMAD R10, R17, 0x18, R12 ;  /* 0x00000018110a7824 */ /* 0x000fc800078e020c */
[----:B------:R-:W-:-:S05]  /*01a0*/  IMAD R6, R7, 0x4, R10 ;  /* 0x0000000407067824 */ /* 0x000fca00078e020a */
[----:B--2---:R0:W-:Y:S01]  /*01b0*/  STS [R6+0x1c], R13 ;  /* 0x00001c0d06007388 */ /* 0x0041e20000000800 */
[----:B------:R-:W-:Y:S05]  /*01c0*/  @P0 BRA `(.L_x_1) ;  /* 0x0000000000440947 */ /* 0x000fea0003800000 */
[----:B------:R-:W-:Y:S01]  /*01d0*/  ISETP.GE.AND P0, PT, R3, 0x1, PT ;  /* 0x000000010300780c */ /* 0x000fe20003f06270 */
[----:B------:R-:W-:-:S03]  /*01e0*/  IMAD.IADD R11, R11, 0x1, -R2 ;  /* 0x000000010b0b7824 */ /* 0x000fc600078e0a02 */
[----:B------:R-:W-:Y:S01]  /*01f0*/  ISETP.NE.OR P0, PT, R7, RZ, !P0 ;  /* 0x000000ff0700720c */ /* 0x000fe20004705670 */
[----:B------:R-:W-:-:S05]  /*0200*/  IMAD.WIDE R8, R11, 0x4, R8 ;  /* 0x000000040b087825 */ /* 0x000fca00078e0208 */
[----:B------:R-:W2:Y:S07]  /*0210*/  LDG.E R11, desc[UR6][R8.64] ;  /* 0x00000006080b7981 */ /* 0x000eae000c1e1900 */
[----:B0-----:R-:W3:Y:S01]  /*0220*/  @!P0 LDG.E R13, desc[UR6][R8.64+-0x4] ;  /* 0xfffffc06080d8981 */ /* 0x001ee2000c1e1900 */
[----:B------:R-:W-:-:S05]  /*0230*/  IMAD R14, R7, 0x4, R12 ;  /* 0x00000004070e7824 */ /* 0x000fca00078e020c */
[----:B--2---:R1:W-:Y:S04]  /*0240*/  STS [R14+0x4], R11 ;  /* 0x0000040b0e007388 */ /* 0x0043e80000000800 */
[----:B---3--:R1:W-:Y:S01]  /*0250*/  @!P0 STS [R12], R13 ;  /* 0x0000000d0c008388 */ /* 0x0083e20000000800 */
[----:B------:R-:W-:Y:S05]  /*0260*/  @!P0 BRA `(.L_x_1) ;  /* 0x00000000001c8947 */ /* 0x000fea0003800000 */
[----:B------:R-:W0:Y:S02]  /*0270*/  LDCU UR4, c[0x0][0x370] ;  /* 0x00006e00ff0477ac */ /* 0x000e240008000800 */
[----:B0-----:R-:W-:-:S06]  /*0280*/  UIADD3 UR4, UPT, UPT, UR4, -0x1, URZ ;  /* 0xffffffff04047890 */ /* 0x001fcc000fffe0ff */
[----:B------:R-:W-:-:S04]  /*0290*/  ISETP.GE.U32.AND P0, PT, R3, UR4, PT ;  /* 0x0000000403007c0c */ /* 0x000fc8000bf06070 */
[----:B------:R-:W-:-:S13]  /*02a0*/  ISETP.NE.OR P0, PT, R7, UR5, P0 ;  /* 0x0000000507007c0c */ /* 0x000fda0008705670 */
[----:B------:R-:W-:Y:S05]  /*02b0*/  @P0 BRA `(.L_x_1) ;  /* 0x0000000000080947 */ /* 0x000fea0003800000 */
[----:B------:R-:W2:Y:S04]  /*02c0*/  LDG.E R9, desc[UR6][R8.64+0x4] ;  /* 0x0000040608097981 */ /* 0x000ea8000c1e1900 */
[----:B--2---:R2:W-:Y:S02]  /*02d0*/  STS [R14+0x8], R9 ;  /* 0x000008090e007388 */ /* 0x0045e40000000800 */
.L_x_1:
[----:B------:R-:W-:Y:S05]  /*02e0*/  BSYNC.RECONVERGENT B0 ;  /* 0x0000000000007941 */ /* 0x000fea0003800200 */
.L_x_0:
[----:B------:R-:W3:Y:S01]  /*02f0*/  LDCU UR4, c[0x0][0x374] ;  /* 0x00006e80ff0477ac */ /* 0x000ee20008000800 */
[----:B------:R-:W-:Y:S01]  /*0300*/  BSSY.RECONVERGENT B0, `(.L_x_2) ;  /* 0x0000014000007945 */ /* 0x000fe20003800200 */
[----:B---3--:R-:W-:-:S06]  /*0310*/  UIADD3 UR4, UPT, UPT, UR4, -0x1, URZ ;  /* 0xffffffff04047890 */ /* 0x008fcc000fffe0ff */
[----:B------:R-:W-:-:S04]  /*0320*/  ISETP.GE.U32.AND P0, PT, R0, UR4, PT ;  /* 0x0000000400007c0c */ /* 0x000fc8000bf06070 */
[----:B------:R-:W-:-:S13]  /*0330*/  ISETP.NE.OR P0, PT, R17, UR8, P0 ;  /* 0x0000000811007c0c */ /* 0x000fda0008705670 */
[----:B------:R-:W-:Y:S05]  /*0340*/  @P0 BRA `(.L_x_3) ;  /* 0x00000000003c0947 */ /* 0x000fea0003800000 */
[----:B------:R-:W-:Y:S01]  /*0350*/  ISETP.GE.AND P0, PT, R3, 0x1, PT ;  /* 0x000000010300780c */ /* 0x000fe20003f06270 */
[----:B--2---:R-:W-:-:S03]  /*0360*/  IMAD.WIDE R8, R2, 0x4, R4 ;  /* 0x0000000402087825 */ /* 0x004fc600078e0204 */
[----:B------:R-:W-:Y:S02]  /*0370*/  ISETP.NE.OR P0, PT, R7, RZ, !P0 ;  /* 0x000000ff0700720c */ /* 0x000fe40004705670 */
[----:B-1----:R-:W2:Y:S11]  /*0380*/  LDG.E R11, desc[UR6][R8.64] ;  /* 0x00000006080b7981 */ /* 0x002eb6000c1e1900 */
[----:B0-----:R-:W3:Y:S04]  /*0390*/  @!P0 LDG.E R13, desc[UR6][R8.64+-0x4] ;  /* 0xfffffc06080d8981 */ /* 0x001ee8000c1e1900 */
[----:B--2---:R4:W-:Y:S04]  /*03a0*/  STS [R6+0x34], R11 ;  /* 0x0000340b06007388 */ /* 0x0049e80000000800 */
[----:B---3--:R4:W-:Y:S01]  /*03b0*/  @!P0 STS [R10+0x30], R13 ;  /* 0x0000300d0a008388 */ /* 0x0089e20000000800 */
        /* <DEDUP_REMOVED lines=8> */
.L_x_3:
[----:B------:R-:W-:Y:S05]  /*0440*/  BSYNC.RECONVERGENT B0 ;  /* 0x0000000000007941 */ /* 0x000fea0003800200 */
.L_x_2:
[----:B------:R-:W5:Y:S01]  /*0450*/  LDCU UR4, c[0x0][0x370] ;  /* 0x00006e00ff0477ac */ /* 0x000f620008000800 */
[----:B------:R-:W-:-:S04]  /*0460*/  ISETP.GE.AND P1, PT, R3, 0x1, PT ;  /* 0x000000010300780c */ /* 0x000fc80003f26270 */
[----:B------:R-:W-:Y:S01]  /*0470*/  ISETP.NE.OR P2, PT, R7, RZ, !P1 ;  /* 0x000000ff0700720c */ /* 0x000fe20004f45670 */
[----:B-----5:R-:W-:-:S06]  /*0480*/  UIADD3 UR4, UPT, UPT, UR4, -0x1, URZ ;  /* 0xffffffff04047890 */ /* 0x020fcc000fffe0ff */
[----:B------:R-:W-:-:S04]  /*0490*/  ISETP.GE.U32.AND P0, PT, R3, UR4, PT ;  /* 0x0000000403007c0c */ /* 0x000fc8000bf06070 */
[----:B------:R-:W-:Y:S02]  /*04a0*/  ISETP.NE.OR P1, PT, R7, UR5, P0 ;  /* 0x0000000507007c0c */ /* 0x000fe40008725670 */
[----:B------:R-:W5:Y:S11]  /*04b0*/  @!P2 LDG.E R7, desc[UR6][R4.64+-0x4] ;  /* 0xfffffc060407a981 */ /* 0x000f76000c1e1900 */
[----:B--23--:R-:W2:Y:S01]  /*04c0*/  @!P1 LDG.E R9, desc[UR6][R4.64+0x4] ;  /* 0x0000040604099981 */ /* 0x00cea2000c1e1900 */
[C---:B-1--4-:R-:W-:Y:S01]  /*04d0*/  VIADD R11, R3.reuse, 0x1 ;  /* 0x00000001030b7836 */ /* 0x052fe20000000000 */
[----:B------:R-:W-:Y:S01]  /*04e0*/  ISETP.GE.AND P4, PT, R3, RZ, PT ;  /* 0x000000ff0300720c */ /* 0x000fe20003f86270 */
[C---:B------:R-:W-:Y:S01]  /*04f0*/  VIADD R15, R0.reuse, 0xffffffff ;  /* 0xffffffff000f7836 */ /* 0x040fe20000000000 */
[----:B------:R-:W-:Y:S01]  /*0500*/  PLOP3.LUT P6, PT, PT, PT, PT, 0x8, 0x80 ;  /* 0x000000000080781c */ /* 0x000fe20003fce170 */
[----:B0-----:R-:W-:Y:S01]  /*0510*/  IMAD.MOV.U32 R13, RZ, RZ, RZ ;  /* 0x000000ffff0d7224 */ /* 0x001fe200078e00ff */
[----:B------:R-:W-:Y:S01]  /*0520*/  ISETP.GE.AND P0, PT, R11, R2, PT ;  /* 0x000000020b00720c */ /* 0x000fe20003f06270 */
[----:B------:R-:W-:Y:S01]  /*0530*/  VIADD R11, R0, 0x1 ;  /* 0x00000001000b7836 */ /* 0x000fe20000000000 */
[----:B------:R-:W-:Y:S01]  /*0540*/  BSSY.RECONVERGENT B0, `(.L_x_4) ;  /* 0x0000039000007945 */ /* 0x000fe20003800200 */
[----:B------:R-:W-:Y:S01]  /*0550*/  IMAD.MOV.U32 R0, RZ, RZ, RZ ;  /* 0x000000ffff007224 */ /* 0x000fe200078e00ff */
[----:B------:R-:W-:-:S04]  /*0560*/  ISETP.GT.AND P0, PT, R3, -0x2, !P0 ;  /* 0xfffffffe0300780c */ /* 0x000fc80004704270 */
[-C--:B------:R-:W-:Y:S02]  /*0570*/  ISETP.GE.U32.OR P3, PT, R11, R2.reuse, !P0 ;  /* 0x000000020b00720c */ /* 0x080fe40004766470 */
[----:B------:R-:W-:-:S11]  /*0580*/  ISETP.LT.U32.AND P5, PT, R15, R2, P0 ;  /* 0x000000020f00720c */ /* 0x000fd600007a1070 */
[----:B------:R-:W-:-:S04]  /*0590*/  @!P3 IMAD.MOV.U32 R0, RZ, RZ, 0x1 ;  /* 0x00000001ff00b424 */ /* 0x000fc800078e00ff */
[----:B------:R-:W-:-:S04]  /*05a0*/  @P0 VIADD R0, R0, 0x1 ;  /* 0x0000000100000836 */ /* 0x000fc80000000000 */
[----:B------:R-:W-:Y:S01]  /*05b0*/  @P5 VIADD R0, R0, 0x1 ;  /* 0x0000000100005836 */ /* 0x000fe20000000000 */
[----:B-----5:R-:W-:Y:S01]  /*05c0*/  @!P2 STS [R10+0x18], R7 ;  /* 0x000018070a00a388 */ /* 0x020fe20000000800 */
[----:B------:R-:W-:-:S04]  /*05d0*/  ISETP.GE.U32.AND P2, PT, R11, R2, PT ;  /* 0x000000020b00720c */ /* 0x000fc80003f46070 */
[C---:B------:R-:W-:Y:S01]  /*05e0*/  ISETP.LT.OR P2, PT, R3.reuse, RZ, P2 ;  /* 0x000000ff0300720c */ /* 0x040fe20001741670 */
[----:B--2---:R-:W-:Y:S01]  /*05f0*/  @!P1 STS [R6+0x20], R9 ;  /* 0x0000200906009388 */ /* 0x004fe20000000800 */
[----:B------:R-:W-:Y:S01]  /*0600*/  BAR.SYNC.DEFER_BLOCKING 0x0 ;  /* 0x0000000000007b1d */ /* 0x000fe20000010000 */
[----:B------:R-:W-:-:S10]  /*0610*/  ISETP.GT.AND P1, PT, R3, R2, PT ;  /* 0x000000020300720c */ /* 0x000fd40003f24270 */
[----:B------:R-:W-:Y:S01]  /*0620*/  @!P2 VIADD R0, R0, 0x1 ;  /* 0x000000010000a836 */ /* 0x000fe20000000000 */
[----:B------:R-:W-:-:S03]  /*0630*/  ISETP.GT.AND P1, PT, R3, RZ, !P1 ;  /* 0x000000ff0300720c */ /* 0x000fc60004f24270 */
[----:B------:R-:W-:Y:S01]  /*0640*/  @P4 VIADD R0, R0, 0x1 ;  /* 0x0000000100004836 */ /* 0x000fe20000000000 */
[----:B------:R-:W0:Y:S04]  /*0650*/  @!P3 LDS R8, [R6+0x38] ;  /* 0x000038000608b984 */ /* 0x000e280000000800 */
[----:B------:R-:W1:Y:S04]  /*0660*/  @P0 LDS R12, [R6+0x20] ;  /* 0x00002000060c0984 */ /* 0x000e680000000800 */
[----:B------:R-:W-:Y:S04]  /*0670*/  @P4 LDS R10, [R6+0x1c] ;  /* 0x00001c00060a4984 */ /* 0x000fe80000000800 */
[----:B------:R-:W-:Y:S01]  /*0680*/  @P1 LDS R16, [R6+0x18] ;  /* 0x0000180006101984 */ /* 0x000fe20000000800 */
[----:B0-----:R-:W-:Y:S01]  /*0690*/  @!P3 FADD R13, RZ, R8 ;  /* 0x00000008ff0db221 */ /* 0x001fe20000000000 */
[----:B------:R-:W-:-:S02]  /*06a0*/  ISETP.GE.U32.AND P3, PT, R15, R2, PT ;  /* 0x000000020f00720c */ /* 0x000fc40003f66070 */
[----:B------:R-:W0:Y:S01]  /*06b0*/  @P5 LDS R8, [R6+0x8] ;  /* 0x0000080006085984 */ /* 0x000e220000000800 */
[----:B-1----:R-:W-:Y:S01]  /*06c0*/  @P0 FADD R13, R13, R12 ;  /* 0x0000000c0d0d0221 */ /* 0x002fe20000000000 */
[----:B------:R-:W-:Y:S02]  /*06d0*/  @P4 PLOP3.LUT P6, PT, P3, PT, PT, 0x8, 0x80 ;  /* 0x000000000080481c */ /* 0x000fe40001fce170 */
[----:B------:R-:W-:Y:S02]  /*06e0*/  PLOP3.LUT P0, PT, PT, PT, PT, 0x8, 0x80 ;  /* 0x000000000080781c */ /* 0x000fe40003f0e170 */
[----:B------:R-:W-:Y:S02]  /*06f0*/  @P1 PLOP3.LUT P0, PT, P3, PT, PT, 0x8, 0x80 ;  /* 0x000000000080181c */ /* 0x000fe40001f0e170 */
[----:B------:R-:W-:Y:S02]  /*0700*/  ISETP.GE.U32.OR P3, PT, R11, R2, !P1 ;  /* 0x000000020b00720c */ /* 0x000fe40004f66470 */
[----:B------:R-:W1:Y:S05]  /*0710*/  @!P2 LDS R2, [R6+0x34] ;  /* 0x000034000602a984 */ /* 0x000e6a0000000800 */
[----:B------:R-:W2:Y:S01]  /*0720*/  @P6 LDS R12, [R6+0x4] ;  /* 0x00000400060c6984 */ /* 0x000ea20000000800 */
[----:B------:R-:W-:-:S03]  /*0730*/  @P6 VIADD R0, R0, 0x1 ;  /* 0x0000000100006836 */ /* 0x000fc60000000000 */
[----:B------:R-:W-:Y:S02]  /*0740*/  @P0 LDS R18, [R6] ;  /* 0x0000000006120984 */ /* 0x000fe40000000800 */
[----:B------:R-:W-:Y:S02]  /*0750*/  @!P3 VIADD R0, R0, 0x1 ;  /* 0x000000010000b836 */ /* 0x000fe40000000000 */
[----:B------:R-:W3:Y:S02]  /*0760*/  @!P3 LDS R14, [R6+0x30] ;  /* 0x00003000060eb984 */ /* 0x000ee40000000800 */
[----:B------:R-:W-:-:S04]  /*0770*/  @P1 VIADD R0, R0, 0x1 ;  /* 0x0000000100001836 */ /* 0x000fc80000000000 */
[----:B------:R-:W-:Y:S02]  /*0780*/  @P0 VIADD R0, R0, 0x1 ;  /* 0x0000000100000836 */ /* 0x000fe40000000000 */
[----:B0-----:R-:W-:-:S03]  /*0790*/  @P5 FADD R13, R13, R8 ;  /* 0x000000080d0d5221 */ /* 0x001fc60000000000 */
[----:B------:R-:W-:-:S04]  /*07a0*/  I2FP.F32.U32 R8, R0 ;  /* 0x0000000000087245 */ /* 0x000fc80000201000 */
[----:B------:R-:W0:Y:S01]  /*07b0*/  MUFU.RCP R0, R8 ;  /* 0x0000000800007308 */ /* 0x000e220000001000 */
[----:B-1----:R-:W-:-:S04]  /*07c0*/  @!P2 FADD R13, R13, R2 ;  /* 0x000000020d0da221 */ /* 0x002fc80000000000 */
[----:B------:R-:W-:-:S04]  /*07d0*/  @P4 FADD R13, R13, R10 ;  /* 0x0000000a0d0d4221 */ /* 0x000fc80000000000 */
[----:B--2---:R-:W-:Y:S01]  /*07e0*/  @P6 FADD R13, R13, R12 ;  /* 0x0000000c0d0d6221 */ /* 0x004fe20000000000 */
[----:B0-----:R-:W-:-:S03]  /*07f0*/  FFMA R3, -R8, R0, 1 ;  /* 0x3f80000008037423 */ /* 0x001fc60000000100 */
[----:B---3--:R-:W-:Y:S01]  /*0800*/  @!P3 FADD R13, R13, R14 ;  /* 0x0000000e0d0db221 */ /* 0x008fe20000000000 */
[----:B------:R-:W-:-:S03]  /*0810*/  FFMA R0, R0, R3, R0 ;  /* 0x0000000300007223 */ /* 0x000fc60000000000 */
[----:B------:R-:W-:-:S04]  /*0820*/  @P1 FADD R13, R13, R16 ;  /* 0x000000100d0d1221 */ /* 0x000fc80000000000 */
[----:B------:R-:W-:-:S04]  /*0830*/  @P0 FADD R13, R13, R18 ;  /* 0x000000120d0d0221 */ /* 0x000fc80000000000 */
[----:B------:R-:W0:Y:S01]  /*0840*/  FCHK P0, R13, R8 ;  /* 0x000000080d007302 */ /* 0x000e220000000000 */
[----:B------:R-:W-:-:S04]  /*0850*/  FFMA R2, R0, R13, RZ ;  /* 0x0000000d00027223 */ /* 0x000fc800000000ff */
[----:B------:R-:W-:-:S04]  /*0860*/  FFMA R3, -R8, R2, R13 ;  /* 0x0000000208037223 */ /* 0x000fc8000000010d */
[----:B------:R-:W-:Y:S01]  /*0870*/  FFMA R3, R0, R3, R2 ;  /* 0x0000000300037223 */ /* 0x000fe20000000002 */
[----:B0-----:R-:W-:Y:S06]  /*0880*/  @!P0 BRA `(.L_x_5) ;  /* 0x0000000000108947 */ /* 0x001fec0003800000 */
[----:B------:R-:W-:Y:S01]  /*0890*/  IMAD.MOV.U32 R3, RZ, RZ, R13 ;  /* 0x000000ffff037224 */ /* 0x000fe200078e000d */
[----:B------:R-:W-:-:S07]  /*08a0*/  MOV R2, 0x8c0 ;  /* 0x000008c000027802 */ /* 0x000fce0000000f00 */
[----:B------:R-:W-:Y:S05]  /*08b0*/  CALL.REL.NOINC `($__internal_0_$__cuda_sm3x_div_rn_noftz_f32_slowpath) ;  /* 0x0000000000107944 */ /* 0x000fea0003c00000 */
[----:B------:R-:W-:-:S07]  /*08c0*/  IMAD.MOV.U32 R3, RZ, RZ, R0 ;  /* 0x000000ffff037224 */ /* 0x000fce00078e0000 */
.L_x_5:
[----:B------:R-:W-:Y:S05]  /*08d0*/  BSYNC.RECONVERGENT B0 ;  /* 0x0000000000007941 */ /* 0x000fea0003800200 */
.L_x_4:
[----:B------:R-:W-:Y:S01]  /*08e0*/  STG.E desc[UR6][R4.64], R3 ;  /* 0x0000000304007986 */ /* 0x000fe2000c101906 */
[----:B------:R-:W-:Y:S05]  /*08f0*/  EXIT ;  /* 0x000000000000794d */ /* 0x000fea0003800000 */
        .weak           $__internal_0_$__cuda_sm3x_div_rn_noftz_f32_slowpath
        .type           $__internal_0_$__cuda_sm3x_div_rn_noftz_f32_slowpath,@function
        .size           $__internal_0_$__cuda_sm3x_div_rn_noftz_f32_slowpath,(.L_x_18 - $__internal_0_$__cuda_sm3x_div_rn_noftz_f32_slowpath)
$__internal_0_$__cuda_sm3x_div_rn_noftz_f32_slowpath:
[--C-:B------:R-:W-:Y:S01]  /*0900*/  SHF.R.U32.HI R6, RZ, 0x17, R8.reuse ;  /* 0x00000017ff067819 */ /* 0x100fe20000011608 */
[----:B------:R-:W-:Y:S01]  /*0910*/  BSSY.RECONVERGENT B1, `(.L_x_6) ;  /* 0x0000064000017945 */ /* 0x000fe20003800200 */
[----:B------:R-:W-:Y:S02]  /*0920*/  SHF.R.U32.HI R0, RZ, 0x17, R3 ;  /* 0x00000017ff007819 */ /* 0x000fe40000011603 */
[----:B------:R-:W-:Y:S01]  /*0930*/  LOP3.LUT R15, R6, 0xff, RZ, 0xc0, !PT ;  /* 0x000000ff060f7812 */ /* 0x000fe200078ec0ff */
[----:B------:R-:W-:Y:S01]  /*0940*/  IMAD.MOV.U32 R6, RZ, RZ, R8 ;  /* 0x000000ffff067224 */ /* 0x000fe200078e0008 */
[----:B------:R-:W-:-:S03]  /*0950*/  LOP3.LUT R10, R0, 0xff, RZ, 0xc0, !PT ;  /* 0x000000ff000a7812 */ /* 0x000fc600078ec0ff */
[----:B------:R-:W-:Y:S02]  /*0960*/  VIADD R11, R15, 0xffffffff ;  /* 0xffffffff0f0b7836 */ /* 0x000fe40000000000 */
[----:B------:R-:W-:-:S03]  /*0970*/  VIADD R9, R10, 0xffffffff ;  /* 0xffffffff0a097836 */ /* 0x000fc60000000000 */
[----:B------:R-:W-:-:S04]  /*0980*/  ISETP.GT.U32.AND P0, PT, R11, 0xfd, PT ;  /* 0x000000fd0b00780c */ /* 0x000fc80003f04070 */
[----:B------:R-:W-:-:S13]  /*0990*/  ISETP.GT.U32.OR P0, PT, R9, 0xfd, P0 ;  /* 0x000000fd0900780c */ /* 0x000fda0000704470 */
[----:B------:R-:W-:Y:S01]  /*09a0*/  @!P0 IMAD.MOV.U32 R7, RZ, RZ, RZ ;  /* 0x000000ffff078224 */ /* 0x000fe200078e00ff */
[----:B------:R-:W-:Y:S06]  /*09b0*/  @!P0 BRA `(.L_x_7) ;  /* 0x0000000000608947 */ /* 0x000fec0003800000 */
[----:B------:R-:W-:Y:S01]  /*09c0*/  FSETP.GTU.FTZ.AND P0, PT, |R3|, +INF , PT ;  /* 0x7f8000000300780b */ /* 0x000fe20003f1c200 */
[----:B------:R-:W-:Y:S01]  /*09d0*/  IMAD.MOV.U32 R0, RZ, RZ, R8 ;  /* 0x000000ffff007224 */ /* 0x000fe200078e0008 */
[----:B------:R-:W-:-:S04]  /*09e0*/  FSETP.GTU.FTZ.AND P1, PT, |R8|, +INF , PT ;  /* 0x7f8000000800780b */ /* 0x000fc80003f3c200 */
[----:B------:R-:W-:-:S13]  /*09f0*/  PLOP3.LUT P0, PT, P0, P1, PT, 0xf8, 0x8f ;  /* 0x00000000008f781c */ /* 0x000fda0000703f70 */
[----:B------:R-:W-:Y:S05]  /*0a00*/  @P0 BRA `(.L_x_8) ;  /* 0x00000004004c0947 */ /* 0x000fea0003800000 */
[----:B------:R-:W-:-:S13]  /*0a10*/  LOP3.LUT P0, RZ, R6, 0x7fffffff, R3, 0xc8, !PT ;  /* 0x7fffffff06ff7812 */ /* 0x000fda000780c803 */
[----:B------:R-:W-:Y:S05]  /*0a20*/  @!P0 BRA `(.L_x_9) ;  /* 0x00000004003c8947 */ /* 0x000fea0003800000 */
[C---:B------:R-:W-:Y:S02]  /*0a30*/  FSETP.NEU.FTZ.AND P0, PT, |R3|.reuse, +INF , PT ;  /* 0x7f8000000300780b */ /* 0x040fe40003f1d200 */
[----:B------:R-:W-:Y:S02]  /*0a40*/  FSETP.NEU.FTZ.AND P2, PT, |R0|, +INF , PT ;  /* 0x7f8000000000780b */ /* 0x000fe40003f5d200 */
[----:B------:R-:W-:-:S11]  /*0a50*/  FSETP.NEU.FTZ.AND P1, PT, |R3|, +INF , PT ;  /* 0x7f8000000300780b */ /* 0x000fd60003f3d200 */
[----:B------:R-:W-:Y:S05]  /*0a60*/  @!P2 BRA !P0, `(.L_x_9) ;  /* 0x00000004002ca947 */ /* 0x000fea0004000000 */
[----:B------:R-:W-:-:S04]  /*0a70*/  LOP3.LUT P0, RZ, R3, 0x7fffffff, RZ, 0xc0, !PT ;  /* 0x7fffffff03ff7812 */ /* 0x000fc8000780c0ff */
[----:B------:R-:W-:-:S13]  /*0a80*/  PLOP3.LUT P0, PT, P2, P0, PT, 0x2f, 0xf2 ;  /* 0x0000000000f2781c */ /* 0x000fda0001700577 */
[----:B------:R-:W-:Y:S05]  /*0a90*/  @P0 BRA `(.L_x_10) ;  /* 0x0000000400180947 */ /* 0x000fea0003800000 */
[----:B------:R-:W-:-:S04]  /*0aa0*/  LOP3.LUT P0, RZ, R6, 0x7fffffff, RZ, 0xc0, !PT ;  /* 0x7fffffff06ff7812 */ /* 0x000fc8000780c0ff */
[----:B------:R-:W-:-:S13]  /*0ab0*/  PLOP3.LUT P0, PT, P1, P0, PT, 0x2f, 0xf2 ;  /* 0x0000000000f2781c */ /* 0x000fda0000f00577 */
[----:B------:R-:W-:Y:S05]  /*0ac0*/  @P0 BRA `(.L_x_11) ;  /* 0x0000000400000947 */ /* 0x000fea0003800000 */
[----:B------:R-:W-:Y:S02]  /*0ad0*/  ISETP.GE.AND P0, PT, R9, RZ, PT ;  /* 0x000000ff0900720c */ /* 0x000fe40003f06270 */
[----:B------:R-:W-:-:S11]  /*0ae0*/  ISETP.GE.AND P1, PT, R11, RZ, PT ;  /* 0x000000ff0b00720c */ /* 0x000fd60003f26270 */
[----:B------:R-:W-:Y:S02]  /*0af0*/  @P0 IMAD.MOV.U32 R7, RZ, RZ, RZ ;  /* 0x000000ffff070224 */ /* 0x000fe400078e00ff */
[----:B------:R-:W-:Y:S01]  /*0b00*/  @!P0 FFMA R3, R3, 1.84467440737095516160e+19, RZ ;  /* 0x5f80000003038823 */ /* 0x000fe200000000ff */
[----:B------:R-:W-:Y:S02]  /*0b10*/  @!P0 IMAD.MOV.U32 R7, RZ, RZ, -0x40 ;  /* 0xffffffc0ff078424 */ /* 0x000fe400078e00ff */
[----:B------:R-:W-:Y:S02]  /*0b20*/  @!P1 FFMA R6, R0, 1.84467440737095516160e+19, RZ ;  /* 0x5f80000000069823 */ /* 0x000fe400000000ff */
[----:B------:R-:W-:-:S07]  /*0b30*/  @!P1 VIADD R7, R7, 0x40 ;  /* 0x0000004007079836 */ /* 0x000fce0000000000 */
.L_x_7:
[----:B------:R-:W-:Y:S01]  /*0b40*/  LEA R9, R15, 0xc0800000, 0x17 ;  /* 0xc08000000f097811 */ /* 0x000fe200078eb8ff */
[----:B------:R-:W-:Y:S04]  /*0b50*/  BSSY.RECONVERGENT B2, `(.L_x_12) ;  /* 0x0000036000027945 */ /* 0x000fe80003800200 */
[----:B------:R-:W-:Y:S02]  /*0b60*/  IMAD.IADD R9, R6, 0x1, -R9 ;  /* 0x0000000106097824 */ /* 0x000fe400078e0a09 */
[----:B------:R-:W-:Y:S02]  /*0b70*/  VIADD R6, R10, 0xffffff81 ;  /* 0xffffff810a067836 */ /* 0x000fe40000000000 */
[----:B------:R-:W0:Y:S01]  /*0b80*/  MUFU.RCP R8, R9 ;  /* 0x0000000900087308 */ /* 0x000e220000001000 */
[----:B------:R-:W-:Y:S01]  /*0b90*/  FADD.FTZ R11, -R9, -RZ ;  /* 0x800000ff090b7221 */ /* 0x000fe20000010100 */
[C---:B------:R-:W-:Y:S01]  /*0ba0*/  IMAD R0, R6.reuse, -0x800000, R3 ;  /* 0xff80000006007824 */ /* 0x040fe200078e0203 */
[----:B------:R-:W-:-:S05]  /*0bb0*/  IADD3 R6, PT, PT, R6, 0x7f, -R15 ;  /* 0x0000007f06067810 */ /* 0x000fca0007ffe80f */
[----:B------:R-:W-:Y:S02]  /*0bc0*/  IMAD.IADD R6, R6, 0x1, R7 ;  /* 0x0000000106067824 */ /* 0x000fe400078e0207 */
[----:B0-----:R-:W-:-:S04]  /*0bd0*/  FFMA R13, R8, R11, 1 ;  /* 0x3f800000080d7423 */ /* 0x001fc8000000000b */
[----:B------:R-:W-:-:S04]  /*0be0*/  FFMA R10, R8, R13, R8 ;  /* 0x0000000d080a7223 */ /* 0x000fc80000000008 */
[----:B------:R-:W-:-:S04]  /*0bf0*/  FFMA R3, R0, R10, RZ ;  /* 0x0000000a00037223 */ /* 0x000fc800000000ff */
[----:B------:R-:W-:-:S04]  /*0c00*/  FFMA R8, R11, R3, R0 ;  /* 0x000000030b087223 */ /* 0x000fc80000000000 */
[----:B------:R-:W-:-:S04]  /*0c10*/  FFMA R13, R10, R8, R3 ;  /* 0x000000080a0d7223 */ /* 0x000fc80000000003 */
[----:B------:R-:W-:-:S04]  /*0c20*/  FFMA R8, R11, R13, R0 ;  /* 0x0000000d0b087223 */ /* 0x000fc80000000000 */
[----:B------:R-:W-:-:S05]  /*0c30*/  FFMA R0, R10, R8, R13 ;  /* 0x000000080a007223 */ /* 0x000fca000000000d */
[----:B------:R-:W-:-:S04]  /*0c40*/  SHF.R.U32.HI R3, RZ, 0x17, R0 ;  /* 0x00000017ff037819 */ /* 0x000fc80000011600 */
[----:B------:R-:W-:-:S05]  /*0c50*/  LOP3.LUT R3, R3, 0xff, RZ, 0xc0, !PT ;  /* 0x000000ff03037812 */ /* 0x000fca00078ec0ff */
[----:B------:R-:W-:-:S04]  /*0c60*/  IMAD.IADD R9, R3, 0x1, R6 ;  /* 0x0000000103097824 */ /* 0x000fc800078e0206 */
[----:B------:R-:W-:-:S05]  /*0c70*/  VIADD R3, R9, 0xffffffff ;  /* 0xffffffff09037836 */ /* 0x000fca0000000000 */
[----:B------:R-:W-:-:S13]  /*0c80*/  ISETP.GE.U32.AND P0, PT, R3, 0xfe, PT ;  /* 0x000000fe0300780c */ /* 0x000fda0003f06070 */
[----:B------:R-:W-:Y:S05]  /*0c90*/  @!P0 BRA `(.L_x_13) ;  /* 0x0000000000808947 */ /* 0x000fea0003800000 */
[----:B------:R-:W-:-:S13]  /*0ca0*/  ISETP.GT.AND P0, PT, R9, 0xfe, PT ;  /* 0x000000fe0900780c */ /* 0x000fda0003f04270 */
[----:B------:R-:W-:Y:S05]  /*0cb0*/  @P0 BRA `(.L_x_14) ;  /* 0x00000000006c0947 */ /* 0x000fea0003800000 */
[----:B------:R-:W-:-:S13]  /*0cc0*/  ISETP.GE.AND P0, PT, R9, 0x1, PT ;  /* 0x000000010900780c */ /* 0x000fda0003f06270 */
[----:B------:R-:W-:Y:S05]  /*0cd0*/  @P0 BRA `(.L_x_15) ;  /* 0x0000000000740947 */ /* 0x000fea0003800000 */
[----:B------:R-:W-:Y:S02]  /*0ce0*/  ISETP.GE.AND P0, PT, R9, -0x18, PT ;  /* 0xffffffe80900780c */ /* 0x000fe40003f06270 */
[----:B------:R-:W-:-:S11]  /*0cf0*/  LOP3.LUT R0, R0, 0x80000000, RZ, 0xc0, !PT ;  /* 0x8000000000007812 */ /* 0x000fd600078ec0ff */
[----:B------:R-:W-:Y:S05]  /*0d00*/  @!P0 BRA `(.L_x_15) ;  /* 0x0000000000688947 */ /* 0x000fea0003800000 */
[CCC-:B------:R-:W-:Y:S01]  /*0d10*/  FFMA.RZ R3, R10.reuse, R8.reuse, R13.reuse ;  /* 0x000000080a037223 */ /* 0x1c0fe2000000c00d */
[CCC-:B------:R-:W-:Y:S01]  /*0d20*/  FFMA.RM R6, R10.reuse, R8.reuse, R13.reuse ;  /* 0x000000080a067223 */ /* 0x1c0fe2000000400d */
[C---:B------:R-:W-:Y:S02]  /*0d30*/  ISETP.NE.AND P2, PT, R9.reuse, RZ, PT ;  /* 0x000000ff0900720c */ /* 0x040fe40003f45270 */
[----:B------:R-:W-:Y:S02]  /*0d40*/  ISETP.NE.AND P1, PT, R9, RZ, PT ;  /* 0x000000ff0900720c */ /* 0x000fe40003f25270 */
[----:B------:R-:W-:Y:S01]  /*0d50*/  LOP3.LUT R7, R3, 0x7fffff, RZ, 0xc0, !PT ;  /* 0x007fffff03077812 */ /* 0x000fe200078ec0ff */
[----:B------:R-:W-:Y:S01]  /*0d60*/  FFMA.RP R3, R10, R8, R13 ;  /* 0x000000080a037223 */ /* 0x000fe2000000800d */
[----:B------:R-:W-:Y:S02]  /*0d70*/  VIADD R8, R9, 0x20 ;  /* 0x0000002009087836 */ /* 0x000fe40000000000 */
[----:B------:R-:W-:Y:S01]  /*0d80*/  LOP3.LUT R7, R7, 0x800000, RZ, 0xfc, !PT ;  /* 0x0080000007077812 */ /* 0x000fe200078efcff */
[----:B------:R-:W-:Y:S01]  /*0d90*/  IMAD.MOV R9, RZ, RZ, -R9 ;  /* 0x000000ffff097224 */ /* 0x000fe200078e0a09 */
[----:B------:R-:W-:-:S02]  /*0da0*/  FSETP.NEU.FTZ.AND P0, PT, R3, R6, PT ;  /* 0x000000060300720b */ /* 0x000fc40003f1d000 */
[----:B------:R-:W-:Y:S02]  /*0db0*/  SHF.L.U32 R8, R7, R8, RZ ;  /* 0x0000000807087219 */ /* 0x000fe400000006ff */
[----:B------:R-:W-:Y:S02]  /*0dc0*/  SEL R6, R9, RZ, P2 ;  /* 0x000000ff09067207 */ /* 0x000fe40001000000 */
[----:B------:R-:W-:Y:S02]  /*0dd0*/  ISETP.NE.AND P1, PT, R8, RZ, P1 ;  /* 0x000000ff0800720c */ /* 0x000fe40000f25270 */
[----:B------:R-:W-:Y:S02]  /*0de0*/  SHF.R.U32.HI R6, RZ, R6, R7 ;  /* 0x00000006ff067219 */ /* 0x000fe40000011607 */
[----:B------:R-:W-:Y:S02]  /*0df0*/  PLOP3.LUT P0, PT, P0, P1, PT, 0xf8, 0x8f ;  /* 0x00000000008f781c */ /* 0x000fe40000703f70 */
[----:B------:R-:W-:-:S02]  /*0e00*/  SHF.R.U32.HI R8, RZ, 0x1, R6 ;  /* 0x00000001ff087819 */ /* 0x000fc40000011606 */
[----:B------:R-:W-:-:S04]  /*0e10*/  SEL R3, RZ, 0x1, !P0 ;  /* 0x00000001ff037807 */ /* 0x000fc80004000000 */
[----:B------:R-:W-:-:S04]  /*0e20*/  LOP3.LUT R3, R3, 0x1, R8, 0xf8, !PT ;  /* 0x0000000103037812 */ /* 0x000fc800078ef808 */
[----:B------:R-:W-:-:S05]  /*0e30*/  LOP3.LUT R3, R3, R6, RZ, 0xc0, !PT ;  /* 0x0000000603037212 */ /* 0x000fca00078ec0ff */
[----:B------:R-:W-:-:S05]  /*0e40*/  IMAD.IADD R3, R8, 0x1, R3 ;  /* 0x0000000108037824 */ /* 0x000fca00078e0203 */
[----:B------:R-:W-:Y:S01]  /*0e50*/  LOP3.LUT R0, R3, R0, RZ, 0xfc, !PT ;  /* 0x0000000003007212 */ /* 0x000fe200078efcff */
[----:B------:R-:W-:Y:S06]  /*0e60*/  BRA `(.L_x_15) ;  /* 0x0000000000107947 */ /* 0x000fec0003800000 */
.L_x_14:
[----:B------:R-:W-:-:S04]  /*0e70*/  LOP3.LUT R0, R0, 0x80000000, RZ, 0xc0, !PT ;  /* 0x8000000000007812 */ /* 0x000fc800078ec0ff */
[----:B------:R-:W-:Y:S01]  /*0e80*/  LOP3.LUT R0, R0, 0x7f800000, RZ, 0xfc, !PT ;  /* 0x7f80000000007812 */ /* 0x000fe200078efcff */
[----:B------:R-:W-:Y:S06]  /*0e90*/  BRA `(.L_x_15) ;  /* 0x0000000000047947 */ /* 0x000fec0003800000 */
.L_x_13:
[----:B------:R-:W-:-:S07]  /*0ea0*/  IMAD R0, R6, 0x800000, R0 ;  /* 0x0080000006007824 */ /* 0x000fce00078e0200 */
.L_x_15:
[----:B------:R-:W-:Y:S05]  /*0eb0*/  BSYNC.RECONVERGENT B2 ;  /* 0x0000000000027941 */ /* 0x000fea0003800200 */
.L_x_12:
[----:B------:R-:W-:Y:S05]  /*0ec0*/  BRA `(.L_x_16) ;  /* 0x0000000000207947 */ /* 0x000fea0003800000 */
.L_x_11:
[----:B------:R-:W-:-:S04]  /*0ed0*/  LOP3.LUT R0, R6, 0x80000000, R3, 0x48, !PT ;  /* 0x8000000006007812 */ /* 0x000fc800078e4803 */
[----:B------:R-:W-:Y:S01]  /*0ee0*/  LOP3.LUT R0, R0, 0x7f800000, RZ, 0xfc, !PT ;  /* 0x7f80000000007812 */ /* 0x000fe200078efcff */
[----:B------:R-:W-:Y:S06]  /*0ef0*/  BRA `(.L_x_16) ;  /* 0x0000000000147947 */ /* 0x000fec0003800000 */
.L_x_10:
[----:B------:R-:W-:Y:S01]  /*0f00*/  LOP3.LUT R0, R6, 0x80000000, R3, 0x48, !PT ;  /* 0x8000000006007812 */ /* 0x000fe200078e4803 */
[----:B------:R-:W-:Y:S06]  /*0f10*/  BRA `(.L_x_16) ;  /* 0x00000000000c7947 */ /* 0x000fec0003800000 */
.L_x_9:
[----:B------:R-:W0:Y:S01]  /*0f20*/  MUFU.RSQ R0, -QNAN ;  /* 0xffc0000000007908 */ /* 0x000e220000001400 */
[----:B------:R-:W-:Y:S05]  /*0f30*/  BRA `(.L_x_16) ;  /* 0x0000000000047947 */ /* 0x000fea0003800000 */
.L_x_8:
[----:B------:R-:W-:-:S07]  /*0f40*/  FADD.FTZ R0, R3, R0 ;  /* 0x0000000003007221 */ /* 0x000fce0000010000 */
.L_x_16:
[----:B------:R-:W-:Y:S05]  /*0f50*/  BSYNC.RECONVERGENT B1 ;  /* 0x0000000000017941 */ /* 0x000fea0003800200 */
.L_x_6:
[----:B------:R-:W-:-:S04]  /*0f60*/  IMAD.MOV.U32 R3, RZ, RZ, 0x0 ;  /* 0x00000000ff037424 */ /* 0x000fc800078e00ff */
[----:B0-----:R-:W-:Y:S05]  /*0f70*/  RET.REL.NODEC R2 `(_Z17anti_aliasing_gpuPfPi) ;  /* 0xfffffff002207950 */ /* 0x001fea0003c3ffff */
.L_x_17:
[----:B------:R-:W-:-:S00]  /*0f80*/  BRA `(.L_x_17) ;  /* 0xfffffffc00fc7947 */ /* 0x000fc0000383ffff */
[----:B------:R-:W-:-:S00]  /*0f90*/  NOP ;  /* 0x0000000000007918 */ /* 0x000fc00000000000 */
        /* <DEDUP_REMOVED lines=14> */
.L_x_18:


//--------------------- .nv.shared._Z17anti_aliasing_gpuPfPi --------------------------
	.section	.nv.shared._Z17anti_aliasing_gpuPfPi,"aw",@nobits
	.sectionflags	@""
	.align	4
.nv.shared._Z17anti_aliasing_gpuPfPi:
	.zero		1168


//--------------------- .nv.shared.reserved.0     --------------------------
	.section	.nv.shared.reserved.0,"aw",@nobits
	.weak		__nv_reservedSMEM_offset_0_alias
	.size		__nv_reservedSMEM_offset_0_alias, 0, 64
	.other		__nv_reservedSMEM_offset_0_alias,@"STO_CUDA_RESERVED_SHARED STV_DEFAULT"
__nv_reservedSMEM_offset_0_alias:
	.zero		0
	.zero		64


//--------------------- .nv.constant0._Z17anti_aliasing_gpuPfPi --------------------------
	.section	.nv.constant0._Z17anti_aliasing_gpuPfPi,"a",@progbits
	.sectionflags	@""
	.align	4
.nv.constant0._Z17anti_aliasing_gpuPfPi:
	.zero		912


//--------------------- SYMBOLS --------------------------

	.type		.nv.reservedSmem.offset0,@object
	.size		.nv.reservedSmem.offset0,0x4
	.type		.nv.reservedSmem.cap,@object
	.size		.nv.reservedSmem.cap,0x4
